	.headerflags	@"EF_CUDA_TEXMODE_UNIFIED EF_CUDA_64BIT_ADDRESS EF_CUDA_ACCELERATORS EF_CUDA_SM90 EF_CUDA_VIRTUAL_SM(EF_CUDA_SM90)"
	.elftype	@"ET_EXEC"


//--------------------- .nv.info                  --------------------------
	.section	.nv.info,"",@"SHT_CUDA_INFO"
	.align	4


	//----- nvinfo : EIATTR_REGCOUNT
	.align		4
        /*0000*/ 	.byte	0x04, 0x2f
        /*0002*/ 	.short	(.L_1 - .L_0)
	.align		4
.L_0:
        /*0004*/ 	.word	index@(triton_poi_fused_mul_relu_threshold_backward_1)
        /*0008*/ 	.word	0x0000000e


	//----- nvinfo : EIATTR_MIN_STACK_SIZE
	.align		4
.L_1:
        /*000c*/ 	.byte	0x04, 0x12
        /*000e*/ 	.short	(.L_3 - .L_2)
	.align		4
.L_2:
        /*0010*/ 	.word	index@(triton_poi_fused_mul_relu_threshold_backward_1)
        /*0014*/ 	.word	0x00000000


	//----- nvinfo : EIATTR_FRAME_SIZE
	.align		4
.L_3:
        /*0018*/ 	.byte	0x04, 0x11
        /*001a*/ 	.short	(.L_5 - .L_4)
	.align		4
.L_4:
        /*001c*/ 	.word	index@(triton_poi_fused_mul_relu_threshold_backward_1)
        /*0020*/ 	.word	0x00000000


	//----- nvinfo : EIATTR_MIN_STACK_SIZE
	.align		4
.L_5:
        /*0024*/ 	.byte	0x04, 0x12
        /*0026*/ 	.short	(.L_7 - .L_6)
	.align		4
.L_6:
        /*0028*/ 	.word	index@(triton_poi_fused_mul_relu_threshold_backward_1)
        /*002c*/ 	.word	0x00000000
.L_7:


//--------------------- .nv.info.triton_poi_fused_mul_relu_threshold_backward_1 --------------------------
	.section	.nv.info.triton_poi_fused_mul_relu_threshold_backward_1,"",@"SHT_CUDA_INFO"
	.sectionflags	@""
	.align	4


	//----- nvinfo : EIATTR_CUDA_API_VERSION
	.align		4
        /*0000*/ 	.byte	0x04, 0x37
        /*0002*/ 	.short	(.L_9 - .L_8)
.L_8:
        /*0004*/ 	.word	0x0000007c


	//----- nvinfo : EIATTR_KPARAM_INFO
	.align		4
.L_9:
        /*0008*/ 	.byte	0x04, 0x17
        /*000a*/ 	.short	(.L_11 - .L_10)
.L_10:
        /*000c*/ 	.word	0x00000000
        /*0010*/ 	.short	0x0003
        /*0012*/ 	.short	0x0018
        /*0014*/ 	.byte	0x00, 0xf0, 0x11, 0x00


	//----- nvinfo : EIATTR_KPARAM_INFO
	.align		4
.L_11:
        /*0018*/ 	.byte	0x04, 0x17
        /*001a*/ 	.short	(.L_13 - .L_12)
.L_12:
        /*001c*/ 	.word	0x00000000
        /*0020*/ 	.short	0x0002
        /*0022*/ 	.short	0x0010
        /*0024*/ 	.byte	0x00, 0xf4, 0x21, 0x00


	//----- nvinfo : EIATTR_KPARAM_INFO
	.align		4
.L_13:
        /*0028*/ 	.byte	0x04, 0x17
        /*002a*/ 	.short	(.L_15 - .L_14)
.L_14:
        /*002c*/ 	.word	0x00000000
        /*0030*/ 	.short	0x0001
        /*0032*/ 	.short	0x0008
        /*0034*/ 	.byte	0x00, 0xf4, 0x21, 0x00


	//----- nvinfo : EIATTR_KPARAM_INFO
	.align		4
.L_15:
        /*0038*/ 	.byte	0x04, 0x17
        /*003a*/ 	.short	(.L_17 - .L_16)
.L_16:
        /*003c*/ 	.word	0x00000000
        /*0040*/ 	.short	0x0000
        /*0042*/ 	.short	0x0000
        /*0044*/ 	.byte	0x00, 0xf4, 0x21, 0x00


	//----- nvinfo : EIATTR_SPARSE_MMA_MASK
	.align		4
.L_17:
        /*0048*/ 	.byte	0x03, 0x50
        /*004a*/ 	.short	0x0000


	//----- nvinfo : EIATTR_MAXREG_COUNT
	.align		4
        /*004c*/ 	.byte	0x03, 0x1b
        /*004e*/ 	.short	0x00ff


	//----- nvinfo : EIATTR_EXIT_INSTR_OFFSETS
	.align		4
        /*0050*/ 	.byte	0x04, 0x1c
        /*0052*/ 	.short	(.L_19 - .L_18)


	//   ....[0]....
.L_18:
        /*0054*/ 	.word	0x00000270


	//   ....[1]....
        /*0058*/ 	.word	0x00000290


	//----- nvinfo : EIATTR_REQNTID
	.align		4
.L_19:
        /*005c*/ 	.byte	0x04, 0x10
        /*005e*/ 	.short	(.L_21 - .L_20)
.L_20:
        /*0060*/ 	.word	0x00000020
        /*0064*/ 	.word	0x00000001
        /*0068*/ 	.word	0x00000001


	//----- nvinfo : EIATTR_CBANK_PARAM_SIZE
	.align		4
.L_21:
        /*006c*/ 	.byte	0x03, 0x19
        /*006e*/ 	.short	0x001c


	//----- nvinfo : EIATTR_PARAM_CBANK
	.align		4
        /*0070*/ 	.byte	0x04, 0x0a
        /*0072*/ 	.short	(.L_23 - .L_22)
	.align		4
.L_22:
        /*0074*/ 	.word	index@(.nv.constant0.triton_poi_fused_mul_relu_threshold_backward_1)
        /*0078*/ 	.short	0x0210
        /*007a*/ 	.short	0x001c


	//----- nvinfo : EIATTR_SW_WAR
	.align		4
.L_23:
        /*007c*/ 	.byte	0x04, 0x36
        /*007e*/ 	.short	(.L_25 - .L_24)
.L_24:
        /*0080*/ 	.word	0x00000008
.L_25:


//--------------------- .nv.callgraph             --------------------------
	.section	.nv.callgraph,"",@"SHT_CUDA_CALLGRAPH"
	.align	4
	.sectionentsize	8
	.align		4
        /*0000*/ 	.word	0x00000000
	.align		4
        /*0004*/ 	.word	0xffffffff
	.align		4
        /*0008*/ 	.word	0x00000000
	.align		4
        /*000c*/ 	.word	0xfffffffe
	.align		4
        /*0010*/ 	.word	0x00000000
	.align		4
        /*0014*/ 	.word	0xfffffffd
	.align		4
        /*0018*/ 	.word	0x00000000
	.align		4
        /*001c*/ 	.word	0xfffffffc


//--------------------- .text.triton_poi_fused_mul_relu_threshold_backward_1 --------------------------
	.section	.text.triton_poi_fused_mul_relu_threshold_backward_1,"ax",@progbits
	.align	128
        .global         triton_poi_fused_mul_relu_threshold_backward_1
        .type           triton_poi_fused_mul_relu_threshold_backward_1,@function
        .size           triton_poi_fused_mul_relu_threshold_backward_1,(.L_x_1 - triton_poi_fused_mul_relu_threshold_backward_1)
        .other          triton_poi_fused_mul_relu_threshold_backward_1,@"STO_CUDA_ENTRY STV_DEFAULT"
triton_poi_fused_mul_relu_threshold_backward_1:
.text.triton_poi_fused_mul_relu_threshold_backward_1:
[----:B------:R-:W0:Y:S02]  /*0000*/  LDC R1, c[0x0][0x28] ;  /* 0x00000a00ff017b82 */ /* 0x000e240000000800 */
[----:B------:R-:W1:Y:S01]  /*0010*/  S2R R0, SR_TID.X ;  /* 0x0000000000007919 */ /* 0x000e620000002100 */
[----:B------:R-:W2:Y:S01]  /*0020*/  LDC.64 R4, c[0x0][0x218] ;  /* 0x00008600ff047b82 */ /* 0x000ea20000000a00 */
[----:B------:R-:W-:Y:S01]  /*0030*/  IMAD.MOV.U32 R11, RZ, RZ, RZ ;  /* 0x000000ffff0b7224 */ /* 0x000fe200078e00ff */
[----:B------:R-:W-:Y:S01]  /*0040*/  ULDC.64 UR4, c[0x0][0x208] ;  /* 0x0000820000047ab9 */ /* 0x000fe20000000a00 */
[----:B------:R-:W3:Y:S01]  /*0050*/  S2R R7, SR_CTAID.X ;  /* 0x0000000000077919 */ /* 0x000ee20000002500 */
[----:B------:R-:W-:Y:S01]  /*0060*/  ULDC.64 UR6, c[0x0][0x220] ;  /* 0x0000880000067ab9 */ /* 0x000fe20000000a00 */
[----:B-1----:R-:W-:Y:S01]  /*0070*/  IMAD.SHL.U32 R0, R0, 0x2, RZ ;  /* 0x0000000200007824 */ /* 0x002fe200078e00ff */
[----:B---3--:R-:W-:-:S04]  /*0080*/  SHF.R.S32.HI R2, RZ, 0x19, R7 ;  /* 0x00000019ff027819 */ /* 0x008fc80000011407 */
[----:B------:R-:W-:Y:S02]  /*0090*/  LOP3.LUT R0, R0, 0x3e, RZ, 0xc0, !PT ;  /* 0x0000003e00007812 */ /* 0x000fe400078ec0ff */
[----:B------:R-:W-:-:S03]  /*00a0*/  SGXT R2, R2, 0x1 ;  /* 0x000000010202781a */ /* 0x000fc60000000200 */
[----:B------:R-:W-:-:S05]  /*00b0*/  IMAD R7, R7, 0x40, R0 ;  /* 0x0000004007077824 */ /* 0x000fca00078e0200 */
[----:B------:R-:W-:Y:S02]  /*00c0*/  LEA.HI R0, R2, R7, RZ, 0x2 ;  /* 0x0000000702007211 */ /* 0x000fe400078f10ff */
[----:B------:R-:W1:Y:S01]  /*00d0*/  LDC.64 R2, c[0x0][0x210] ;  /* 0x00008400ff027b82 */ /* 0x000e620000000a00 */
[----:B------:R-:W-:Y:S02]  /*00e0*/  ISETP.GE.AND P0, PT, R7, 0x40, PT ;  /* 0x000000400700780c */ /* 0x000fe40003f06270 */
[----:B------:R-:W-:-:S04]  /*00f0*/  SHF.R.S32.HI R0, RZ, 0x2, R0 ;  /* 0x00000002ff007819 */ /* 0x000fc80000011400 */
[----:B------:R-:W-:-:S04]  /*0100*/  LEA.HI R6, R0, R0, RZ, 0x2 ;  /* 0x0000000000067211 */ /* 0x000fc800078f10ff */
[----:B------:R-:W-:-:S05]  /*0110*/  LOP3.LUT R9, R6, 0xfffffffc, RZ, 0xc0, !PT ;  /* 0xfffffffc06097812 */ /* 0x000fca00078ec0ff */
[----:B------:R-:W-:Y:S02]  /*0120*/  IMAD.IADD R9, R0, 0x1, -R9 ;  /* 0x0000000100097824 */ /* 0x000fe400078e0a09 */
[----:B------:R-:W-:Y:S02]  /*0130*/  IMAD.MOV.U32 R0, RZ, RZ, RZ ;  /* 0x000000ffff007224 */ /* 0x000fe400078e00ff */
[----:B--2---:R-:W-:Y:S01]  /*0140*/  IMAD.WIDE R4, R9, 0x4, R4 ;  /* 0x0000000409047825 */ /* 0x004fe200078e0204 */
[----:B------:R-:W-:-:S03]  /*0150*/  CS2R R8, SRZ ;  /* 0x0000000000087805 */ /* 0x000fc6000001ff00 */
[----:B-1----:R-:W-:Y:S01]  /*0160*/  IMAD.WIDE R2, R7, 0x4, R2 ;  /* 0x0000000407027825 */ /* 0x002fe200078e0202 */
[----:B------:R-:W2:Y:S04]  /*0170*/  @!P0 LDG.E.EL R11, desc[UR4][R4.64] ;  /* 0x00000004040b8981 */ /* 0x000ea8000c2e1900 */
[----:B------:R1:W2:Y:S04]  /*0180*/  @!P0 LDG.E.64 R8, desc[UR4][R2.64] ;  /* 0x0000000402088981 */ /* 0x0002a8000c1e1b00 */
[----:B------:R-:W3:Y:S01]  /*0190*/  @!P0 LDG.E.EL R0, desc[UR4][R4.64] ;  /* 0x0000000404008981 */ /* 0x000ee2000c2e1900 */
[----:B-1----:R-:W-:-:S04]  /*01a0*/  IADD3 R2, P3, R7, UR6, RZ ;  /* 0x0000000607027c10 */ /* 0x002fc8000ff7e0ff */
[----:B------:R-:W-:Y:S02]  /*01b0*/  LEA.HI.X.SX32 R3, R7, UR7, 0x1, P3 ;  /* 0x0000000707037c11 */ /* 0x000fe400098f0eff */
[----:B--2---:R-:W-:Y:S01]  /*01c0*/  FSETP.GEU.AND P2, PT, R8, -R11, PT ;  /* 0x8000000b0800720b */ /* 0x004fe20003f4e000 */
[----:B------:R-:W-:Y:S01]  /*01d0*/  FADD R8, R11, R8 ;  /* 0x000000080b087221 */ /* 0x000fe20000000000 */
[----:B---3--:R-:W-:Y:S01]  /*01e0*/  FADD R6, R0, R9 ;  /* 0x0000000900067221 */ /* 0x008fe20000000000 */
[----:B------:R-:W-:-:S03]  /*01f0*/  FSETP.GEU.AND P1, PT, R9, -R0, PT ;  /* 0x800000000900720b */ /* 0x000fc60003f2e000 */
[----:B------:R-:W-:Y:S02]  /*0200*/  FSEL R8, R8, RZ, P2 ;  /* 0x000000ff08087208 */ /* 0x000fe40001000000 */
[----:B------:R-:W-:Y:S02]  /*0210*/  FSEL R6, R6, RZ, P1 ;  /* 0x000000ff06067208 */ /* 0x000fe40000800000 */
[----:B------:R-:W-:Y:S02]  /*0220*/  FSETP.GTU.AND P2, PT, R8, RZ, PT ;  /* 0x000000ff0800720b */ /* 0x000fe40003f4c000 */
[----:B------:R-:W-:Y:S02]  /*0230*/  FSETP.GTU.AND P1, PT, R6, RZ, PT ;  /* 0x000000ff0600720b */ /* 0x000fe40003f2c000 */
[----:B------:R-:W-:Y:S02]  /*0240*/  SEL R0, RZ, 0x1, P2 ;  /* 0x00000001ff007807 */ /* 0x000fe40001000000 */
[----:B------:R-:W-:-:S05]  /*0250*/  SEL R5, RZ, 0x100, P1 ;  /* 0x00000100ff057807 */ /* 0x000fca0000800000 */
[----:B------:R-:W-:Y:S01]  /*0260*/  IMAD.IADD R5, R0, 0x1, R5 ;  /* 0x0000000100057824 */ /* 0x000fe200078e0205 */
[----:B------:R-:W-:Y:S06]  /*0270*/  @P0 EXIT ;  /* 0x000000000000094d */ /* 0x000fec0003800000 */
[----:B------:R-:W-:Y:S01]  /*0280*/  STG.E.U16 desc[UR4][R2.64], R5 ;  /* 0x0000000502007986 */ /* 0x000fe2000c101504 */
[----:B------:R-:W-:Y:S05]  /*0290*/  EXIT ;  /* 0x000000000000794d */ /* 0x000fea0003800000 */
.L_x_0:
[----:B------:R-:W-:-:S00]  /*02a0*/  BRA `(.L_x_0) ;  /* 0xfffffffc00fc7947 */ /* 0x000fc0000383ffff */
[----:B------:R-:W-:-:S00]  /*02b0*/  NOP ;  /* 0x0000000000007918 */ /* 0x000fc00000000000 */
        /* <DEDUP_REMOVED lines=12> */
.L_x_1:


//--------------------- .nv.constant0.triton_poi_fused_mul_relu_threshold_backward_1 --------------------------
	.section	.nv.constant0.triton_poi_fused_mul_relu_threshold_backward_1,"a",@progbits
	.sectionflags	@""
	.align	4
.nv.constant0.triton_poi_fused_mul_relu_threshold_backward_1:
	.zero		556
